	.headerflags	@"EF_CUDA_TEXMODE_UNIFIED EF_CUDA_64BIT_ADDRESS EF_CUDA_SM86 EF_CUDA_VIRTUAL_SM(EF_CUDA_SM86)"
	.elftype	@"ET_EXEC"


//--------------------- .nv.info                  --------------------------
	.section	.nv.info,"",@"SHT_CUDA_INFO"
	.align	4


	//----- nvinfo : EIATTR_REGCOUNT
	.align		4
        /*0000*/ 	.byte	0x04, 0x2f
        /*0002*/ 	.short	(.L_1 - .L_0)
	.align		4
.L_0:
        /*0004*/ 	.word	index@(triton_poi_fused__scaled_dot_product_efficient_attention_clone_3)
        /*0008*/ 	.word	0x00000008


	//----- nvinfo : EIATTR_MIN_STACK_SIZE
	.align		4
.L_1:
        /*000c*/ 	.byte	0x04, 0x12
        /*000e*/ 	.short	(.L_3 - .L_2)
	.align		4
.L_2:
        /*0010*/ 	.word	index@(triton_poi_fused__scaled_dot_product_efficient_attention_clone_3)
        /*0014*/ 	.word	0x00000000


	//----- nvinfo : EIATTR_FRAME_SIZE
	.align		4
.L_3:
        /*0018*/ 	.byte	0x04, 0x11
        /*001a*/ 	.short	(.L_5 - .L_4)
	.align		4
.L_4:
        /*001c*/ 	.word	index@(triton_poi_fused__scaled_dot_product_efficient_attention_clone_3)
        /*0020*/ 	.word	0x00000000


	//----- nvinfo : EIATTR_MIN_STACK_SIZE
	.align		4
.L_5:
        /*0024*/ 	.byte	0x04, 0x12
        /*0026*/ 	.short	(.L_7 - .L_6)
	.align		4
.L_6:
        /*0028*/ 	.word	index@(triton_poi_fused__scaled_dot_product_efficient_attention_clone_3)
        /*002c*/ 	.word	0x00000000
.L_7:


//--------------------- .nv.info.triton_poi_fused__scaled_dot_product_efficient_attention_clone_3 --------------------------
	.section	.nv.info.triton_poi_fused__scaled_dot_product_efficient_attention_clone_3,"",@"SHT_CUDA_INFO"
	.sectionflags	@""
	.align	4


	//----- nvinfo : EIATTR_CUDA_API_VERSION
	.align		4
        /*0000*/ 	.byte	0x04, 0x37
        /*0002*/ 	.short	(.L_9 - .L_8)
.L_8:
        /*0004*/ 	.word	0x0000007c


	//----- nvinfo : EIATTR_SW2861232_WAR
	.align		4
.L_9:
        /*0008*/ 	.byte	0x01, 0x35
	.zero		2


	//----- nvinfo : EIATTR_PARAM_CBANK
	.align		4
        /*000c*/ 	.byte	0x04, 0x0a
        /*000e*/ 	.short	(.L_11 - .L_10)
	.align		4
.L_10:
        /*0010*/ 	.word	index@(.nv.constant0.triton_poi_fused__scaled_dot_product_efficient_attention_clone_3)
        /*0014*/ 	.short	0x0160
        /*0016*/ 	.short	0x0018


	//----- nvinfo : EIATTR_CBANK_PARAM_SIZE
	.align		4
.L_11:
        /*0018*/ 	.byte	0x03, 0x19
        /*001a*/ 	.short	0x0018


	//----- nvinfo : EIATTR_KPARAM_INFO
	.align		4
        /*001c*/ 	.byte	0x04, 0x17
        /*001e*/ 	.short	(.L_13 - .L_12)
.L_12:
        /*0020*/ 	.word	0x00000000
        /*0024*/ 	.short	0x0002
        /*0026*/ 	.short	0x0010
        /*0028*/ 	.byte	0x00, 0xf4, 0x21, 0x00


	//----- nvinfo : EIATTR_KPARAM_INFO
	.align		4
.L_13:
        /*002c*/ 	.byte	0x04, 0x17
        /*002e*/ 	.short	(.L_15 - .L_14)
.L_14:
        /*0030*/ 	.word	0x00000000
        /*0034*/ 	.short	0x0001
        /*0036*/ 	.short	0x0008
        /*0038*/ 	.byte	0x00, 0xf0, 0x11, 0x00


	//----- nvinfo : EIATTR_KPARAM_INFO
	.align		4
.L_15:
        /*003c*/ 	.byte	0x04, 0x17
        /*003e*/ 	.short	(.L_17 - .L_16)
.L_16:
        /*0040*/ 	.word	0x00000000
        /*0044*/ 	.short	0x0000
        /*0046*/ 	.short	0x0000
        /*0048*/ 	.byte	0x00, 0xf4, 0x21, 0x00


	//----- nvinfo : EIATTR_MAXREG_COUNT
	.align		4
.L_17:
        /*004c*/ 	.byte	0x03, 0x1b
        /*004e*/ 	.short	0x00ff


	//----- nvinfo : EIATTR_EXIT_INSTR_OFFSETS
	.align		4
        /*0050*/ 	.byte	0x04, 0x1c
        /*0052*/ 	.short	(.L_19 - .L_18)


	//   ....[0]....
.L_18:
        /*0054*/ 	.word	0x000000f0


	//   ....[1]....
        /*0058*/ 	.word	0x00000120


	//----- nvinfo : EIATTR_REQNTID
	.align		4
.L_19:
        /*005c*/ 	.byte	0x04, 0x10
        /*005e*/ 	.short	(.L_21 - .L_20)
.L_20:
        /*0060*/ 	.word	0x00000080
        /*0064*/ 	.word	0x00000001
        /*0068*/ 	.word	0x00000001
.L_21:


//--------------------- .nv.callgraph             --------------------------
	.section	.nv.callgraph,"",@"SHT_CUDA_CALLGRAPH"
	.align	4
	.sectionentsize	8
	.align		4
        /*0000*/ 	.word	0x00000000
	.align		4
        /*0004*/ 	.word	0xffffffff
	.align		4
        /*0008*/ 	.word	0x00000000
	.align		4
        /*000c*/ 	.word	0xfffffffe
	.align		4
        /*0010*/ 	.word	0x00000000
	.align		4
        /*0014*/ 	.word	0xfffffffd
	.align		4
        /*0018*/ 	.word	0x00000000
	.align		4
        /*001c*/ 	.word	0xfffffffc


//--------------------- .nv.rel.action            --------------------------
	.section	.nv.rel.action,"",@"SHT_CUDA_RELOCINFO"
	.align	8
	.sectionentsize	8
        /*0000*/ 	.byte	0x73, 0x00, 0x00, 0x00, 0x00, 0x00, 0x00, 0x00, 0x00, 0x00, 0x00, 0x11, 0x25, 0x00, 0x05, 0x36


//--------------------- .nv.constant0.triton_poi_fused__scaled_dot_product_efficient_attention_clone_3 --------------------------
	.section	.nv.constant0.triton_poi_fused__scaled_dot_product_efficient_attention_clone_3,"a",@progbits
	.sectionflags	@""
	.align	4
.nv.constant0.triton_poi_fused__scaled_dot_product_efficient_attention_clone_3:
	.zero		376


//--------------------- .text.triton_poi_fused__scaled_dot_product_efficient_attention_clone_3 --------------------------
	.section	.text.triton_poi_fused__scaled_dot_product_efficient_attention_clone_3,"ax",@progbits
	.sectioninfo	@"SHI_REGISTERS=8"
	.align	128
        .global         triton_poi_fused__scaled_dot_product_efficient_attention_clone_3
        .type           triton_poi_fused__scaled_dot_product_efficient_attention_clone_3,@function
        .size           triton_poi_fused__scaled_dot_product_efficient_attention_clone_3,(.L_x_1 - triton_poi_fused__scaled_dot_product_efficient_attention_clone_3)
        .other          triton_poi_fused__scaled_dot_product_efficient_attention_clone_3,@"STO_CUDA_ENTRY STV_DEFAULT"
triton_poi_fused__scaled_dot_product_efficient_attention_clone_3:
.text.triton_poi_fused__scaled_dot_product_efficient_attention_clone_3:
[----:B------:R-:W-:Y:S02]  /*0000*/  IMAD.MOV.U32 R1, RZ, RZ, c[0x0][0x28] ;  /* 0x00000a00ff017624 */ /* 0x000fe400078e00ff */
[----:B------:R-:W0:Y:S01]  /*0010*/  S2R R0, SR_TID.X ;  /* 0x0000000000007919 */ /* 0x000e220000002100 */
[----:B------:R-:W-:-:S03]  /*0020*/  IMAD.MOV.U32 R5, RZ, RZ, 0x2 ;  /* 0x00000002ff057424 */ /* 0x000fc600078e00ff */
[----:B------:R-:W1:Y:S01]  /*0030*/  S2R R3, SR_CTAID.X ;  /* 0x0000000000037919 */ /* 0x000e620000002500 */
[----:B0-----:R-:W-:-:S04]  /*0040*/  LOP3.LUT R0, R0, 0x7f, RZ, 0xc0, !PT ;  /* 0x0000007f00007812 */ /* 0x001fc800078ec0ff */
[----:B-1----:R-:W-:-:S04]  /*0050*/  LEA R0, R3, R0, 0x7 ;  /* 0x0000000003007211 */ /* 0x002fc800078e38ff */
[C---:B------:R-:W-:Y:S01]  /*0060*/  ISETP.GE.AND P1, PT, R0.reuse, 0x1729, PT ;  /* 0x000017290000780c */ /* 0x040fe20003f26270 */
[----:B------:R-:W-:-:S05]  /*0070*/  IMAD.HI R2, R0, 0x3531dec1, RZ ;  /* 0x3531dec100027827 */ /* 0x000fca00078e02ff */
[----:B------:R-:W-:-:S04]  /*0080*/  SHF.R.U32.HI R3, RZ, 0x1f, R2 ;  /* 0x0000001fff037819 */ /* 0x000fc80000011602 */
[----:B------:R-:W-:-:S05]  /*0090*/  LEA.HI.SX32 R3, R2, R3, 0x1c ;  /* 0x0000000302037211 */ /* 0x000fca00078fe2ff */
[----:B------:R-:W-:-:S04]  /*00a0*/  IMAD R2, R3, -0x4d, R0 ;  /* 0xffffffb303027824 */ /* 0x000fc800078e0200 */
[----:B------:R-:W-:Y:S01]  /*00b0*/  IMAD R0, R3, 0x50, R2 ;  /* 0x0000005003007824 */ /* 0x000fe200078e0202 */
[----:B------:R-:W-:-:S03]  /*00c0*/  ISETP.GT.AND P0, PT, R2, R3, PT ;  /* 0x000000030200720c */ /* 0x000fc60003f04270 */
[----:B------:R-:W-:Y:S01]  /*00d0*/  IMAD.WIDE R2, R0, R5, c[0x0][0x160] ;  /* 0x0000580000027625 */ /* 0x000fe200078e0205 */
[----:B------:R-:W-:Y:S01]  /*00e0*/  SEL R5, RZ, 0xff7f, !P0 ;  /* 0x0000ff7fff057807 */ /* 0x000fe20004000000 */
[----:B------:R-:W-:Y:S08]  /*00f0*/  @P1 EXIT ;  /* 0x000000000000194d */ /* 0x000ff00003800000 */
[----:B------:R-:W-:Y:S02]  /*0100*/  ULDC.64 UR4, c[0x0][0x118] ;  /* 0x0000460000047ab9 */ /* 0x000fe40000000a00 */
[----:B------:R-:W-:Y:S01]  /*0110*/  STG.E.U16 [R2.64], R5 ;  /* 0x0000000502007986 */ /* 0x000fe2000c101504 */
[----:B------:R-:W-:Y:S05]  /*0120*/  EXIT ;  /* 0x000000000000794d */ /* 0x000fea0003800000 */
.L_x_0:
[----:B------:R-:W-:-:S00]  /*0130*/  BRA `(.L_x_0) ;  /* 0xfffffff000007947 */ /* 0x000fc0000383ffff */
[----:B------:R-:W-:-:S00]  /*0140*/  NOP ;  /* 0x0000000000007918 */ /* 0x000fc00000000000 */
        /* <DEDUP_REMOVED lines=11> */
.L_x_1:
